//
// Generated by NVIDIA NVVM Compiler
//
// Compiler Build ID: CL-36424714
// Cuda compilation tools, release 13.0, V13.0.88
// Based on NVVM 20.0.0
//

.version 9.0
.target sm_100
.address_size 64

	// .globl	_Z18mix_columns_kernelPhx

.visible .entry _Z18mix_columns_kernelPhx(
	.param .u64 .ptr .align 1 _Z18mix_columns_kernelPhx_param_0,
	.param .u64 _Z18mix_columns_kernelPhx_param_1
)
{
	.reg .pred 	%p<7>;
	.reg .b16 	%rs<113>;
	.reg .b32 	%r<10>;
	.reg .b64 	%rd<30>;

	ld.param.u64 	%rd15, [_Z18mix_columns_kernelPhx_param_0];
	ld.param.u64 	%rd14, [_Z18mix_columns_kernelPhx_param_1];
	cvta.to.global.u64 	%rd1, %rd15;
	mov.u32 	%r1, %ctaid.x;
	mov.u32 	%r2, %ntid.x;
	mov.u32 	%r3, %tid.x;
	mad.lo.s32 	%r4, %r1, %r2, %r3;
	cvt.u64.u32 	%rd29, %r4;
	mov.u32 	%r5, %nctaid.x;
	mul.lo.s32 	%r6, %r5, %r2;
	cvt.u64.u32 	%rd3, %r6;
	setp.le.s64 	%p1, %rd14, %rd29;
	@%p1 bra 	$L__BB0_9;
	add.s64 	%rd4, %rd3, %rd29;
	max.u64 	%rd16, %rd14, %rd4;
	setp.lt.u64 	%p2, %rd4, %rd14;
	selp.u64 	%rd5, 1, 0, %p2;
	add.s64 	%rd17, %rd4, %rd5;
	sub.s64 	%rd6, %rd16, %rd17;
	and.b64  	%rd18, %rd6, -4294967296;
	setp.ne.s64 	%p3, %rd18, 0;
	@%p3 bra 	$L__BB0_3;
	cvt.u32.u64 	%r7, %rd3;
	cvt.u32.u64 	%r8, %rd6;
	div.u32 	%r9, %r8, %r7;
	cvt.u64.u32 	%rd27, %r9;
	bra.uni 	$L__BB0_4;
$L__BB0_3:
	div.u64 	%rd27, %rd6, %rd3;
$L__BB0_4:
	add.s64 	%rd10, %rd27, %rd5;
	and.b64  	%rd19, %rd10, 1;
	setp.eq.b64 	%p4, %rd19, 1;
	@%p4 bra 	$L__BB0_6;
	shl.b64 	%rd20, %rd29, 4;
	add.s64 	%rd21, %rd1, %rd20;
	ld.global.s8 	%rs1, [%rd21];
	shr.u16 	%rs2, %rs1, 7;
	and.b16  	%rs3, %rs2, 27;
	ld.global.s8 	%rs4, [%rd21+1];
	shr.u16 	%rs5, %rs4, 7;
	and.b16  	%rs6, %rs5, 27;
	ld.global.s8 	%rs7, [%rd21+2];
	ld.global.s8 	%rs8, [%rd21+3];
	xor.b16  	%rs9, %rs1, %rs4;
	shl.b16 	%rs10, %rs9, 1;
	xor.b16  	%rs11, %rs10, %rs3;
	xor.b16  	%rs12, %rs11, %rs7;
	xor.b16  	%rs13, %rs12, %rs6;
	xor.b16  	%rs14, %rs13, %rs8;
	xor.b16  	%rs15, %rs14, %rs4;
	shl.b16 	%rs16, %rs4, 1;
	shl.b16 	%rs17, %rs7, 1;
	shr.u16 	%rs18, %rs7, 7;
	and.b16  	%rs19, %rs18, 27;
	xor.b16  	%rs20, %rs16, %rs1;
	xor.b16  	%rs21, %rs20, %rs6;
	xor.b16  	%rs22, %rs21, %rs17;
	xor.b16  	%rs23, %rs22, %rs8;
	xor.b16  	%rs24, %rs23, %rs19;
	xor.b16  	%rs25, %rs24, %rs7;
	shl.b16 	%rs26, %rs8, 1;
	shr.u16 	%rs27, %rs8, 7;
	and.b16  	%rs28, %rs27, 27;
	xor.b16  	%rs29, %rs9, %rs17;
	xor.b16  	%rs30, %rs29, %rs19;
	xor.b16  	%rs31, %rs30, %rs26;
	xor.b16  	%rs32, %rs31, %rs28;
	xor.b16  	%rs33, %rs32, %rs8;
	shl.b16 	%rs34, %rs1, 1;
	xor.b16  	%rs35, %rs34, %rs4;
	xor.b16  	%rs36, %rs35, %rs3;
	xor.b16  	%rs37, %rs36, %rs7;
	xor.b16  	%rs38, %rs37, %rs26;
	xor.b16  	%rs39, %rs38, %rs28;
	xor.b16  	%rs40, %rs39, %rs1;
	st.global.u8 	[%rd21], %rs15;
	st.global.u8 	[%rd21+1], %rs25;
	st.global.u8 	[%rd21+2], %rs33;
	st.global.u8 	[%rd21+3], %rs40;
	mov.u64 	%rd29, %rd4;
$L__BB0_6:
	setp.eq.s64 	%p5, %rd10, 0;
	@%p5 bra 	$L__BB0_9;
	shl.b64 	%rd24, %rd3, 4;
	shl.b64 	%rd26, %rd3, 1;
$L__BB0_8:
	shl.b64 	%rd22, %rd29, 4;
	add.s64 	%rd23, %rd1, %rd22;
	ld.global.s8 	%rs41, [%rd23];
	shr.u16 	%rs42, %rs41, 7;
	and.b16  	%rs43, %rs42, 27;
	ld.global.s8 	%rs44, [%rd23+1];
	shr.u16 	%rs45, %rs44, 7;
	and.b16  	%rs46, %rs45, 27;
	ld.global.s8 	%rs47, [%rd23+2];
	ld.global.s8 	%rs48, [%rd23+3];
	xor.b16  	%rs49, %rs41, %rs44;
	shl.b16 	%rs50, %rs49, 1;
	xor.b16  	%rs51, %rs50, %rs43;
	xor.b16  	%rs52, %rs51, %rs46;
	xor.b16  	%rs53, %rs47, %rs48;
	xor.b16  	%rs54, %rs53, %rs52;
	xor.b16  	%rs55, %rs54, %rs44;
	shr.u16 	%rs56, %rs47, 7;
	and.b16  	%rs57, %rs56, 27;
	xor.b16  	%rs58, %rs44, %rs47;
	shl.b16 	%rs59, %rs58, 1;
	xor.b16  	%rs60, %rs59, %rs46;
	xor.b16  	%rs61, %rs60, %rs57;
	xor.b16  	%rs62, %rs41, %rs48;
	xor.b16  	%rs63, %rs62, %rs61;
	xor.b16  	%rs64, %rs63, %rs47;
	shr.u16 	%rs65, %rs48, 7;
	and.b16  	%rs66, %rs65, 27;
	shl.b16 	%rs67, %rs53, 1;
	xor.b16  	%rs68, %rs67, %rs57;
	xor.b16  	%rs69, %rs68, %rs66;
	xor.b16  	%rs70, %rs49, %rs69;
	xor.b16  	%rs71, %rs70, %rs48;
	shl.b16 	%rs72, %rs62, 1;
	xor.b16  	%rs73, %rs72, %rs43;
	xor.b16  	%rs74, %rs73, %rs66;
	xor.b16  	%rs75, %rs58, %rs74;
	xor.b16  	%rs76, %rs75, %rs41;
	st.global.u8 	[%rd23], %rs55;
	st.global.u8 	[%rd23+1], %rs64;
	st.global.u8 	[%rd23+2], %rs71;
	st.global.u8 	[%rd23+3], %rs76;
	add.s64 	%rd25, %rd23, %rd24;
	ld.global.s8 	%rs77, [%rd25];
	shr.u16 	%rs78, %rs77, 7;
	and.b16  	%rs79, %rs78, 27;
	ld.global.s8 	%rs80, [%rd25+1];
	shr.u16 	%rs81, %rs80, 7;
	and.b16  	%rs82, %rs81, 27;
	ld.global.s8 	%rs83, [%rd25+2];
	ld.global.s8 	%rs84, [%rd25+3];
	xor.b16  	%rs85, %rs77, %rs80;
	shl.b16 	%rs86, %rs85, 1;
	xor.b16  	%rs87, %rs86, %rs79;
	xor.b16  	%rs88, %rs87, %rs82;
	xor.b16  	%rs89, %rs83, %rs84;
	xor.b16  	%rs90, %rs89, %rs88;
	xor.b16  	%rs91, %rs90, %rs80;
	shr.u16 	%rs92, %rs83, 7;
	and.b16  	%rs93, %rs92, 27;
	xor.b16  	%rs94, %rs80, %rs83;
	shl.b16 	%rs95, %rs94, 1;
	xor.b16  	%rs96, %rs95, %rs82;
	xor.b16  	%rs97, %rs96, %rs93;
	xor.b16  	%rs98, %rs77, %rs84;
	xor.b16  	%rs99, %rs98, %rs97;
	xor.b16  	%rs100, %rs99, %rs83;
	shr.u16 	%rs101, %rs84, 7;
	and.b16  	%rs102, %rs101, 27;
	shl.b16 	%rs103, %rs89, 1;
	xor.b16  	%rs104, %rs103, %rs93;
	xor.b16  	%rs105, %rs104, %rs102;
	xor.b16  	%rs106, %rs85, %rs105;
	xor.b16  	%rs107, %rs106, %rs84;
	shl.b16 	%rs108, %rs98, 1;
	xor.b16  	%rs109, %rs108, %rs79;
	xor.b16  	%rs110, %rs109, %rs102;
	xor.b16  	%rs111, %rs94, %rs110;
	xor.b16  	%rs112, %rs111, %rs77;
	st.global.u8 	[%rd25], %rs91;
	st.global.u8 	[%rd25+1], %rs100;
	st.global.u8 	[%rd25+2], %rs107;
	st.global.u8 	[%rd25+3], %rs112;
	add.s64 	%rd29, %rd29, %rd26;
	setp.lt.s64 	%p6, %rd29, %rd14;
	@%p6 bra 	$L__BB0_8;
$L__BB0_9:
	ret;

}


// ===== COMPILED SASS (sm_100) =====

	.target	sm_100

	.elftype	@"ET_EXEC"


//--------------------- .note.nv.tkinfo           --------------------------
	.section	.note.nv.tkinfo,"",@"SHT_NOTE"
	.sectionflags	@"SHF_NOTE_NV_TKINFO"
	.tkinfo
        /*0018*/ 	.word	0x00000002
        /*0030*/ 	.string	""
        /*0030*/ 	.string	"ptxas"
        /*0030*/ 	.string	"Cuda compilation tools, release 13.0, V13.0.88"
        /*0030*/ 	.string	"Build cuda_13.0.r13.0/compiler.36424714_0"
        /*0030*/ 	.string	"-arch sm_100 -m 64 "



//--------------------- .note.nv.cuinfo           --------------------------
	.section	.note.nv.cuinfo,"",@"SHT_NOTE"
	.sectionflags	@"SHF_NOTE_NV_CUINFO"
        /*0018*/ 	.short	0x0002
        /*001a*/ 	.short	0x0064
        /*001c*/ 	.short	0x0082
	.zero		2


//--------------------- .nv.info                  --------------------------
	.section	.nv.info,"",@"SHT_CUDA_INFO"
	.align	4


	//----- nvinfo : EIATTR_REGCOUNT
	.align		4
        /*0000*/ 	.byte	0x04, 0x2f
        /*0002*/ 	.short	(.L_1 - .L_0)
	.align		4
.L_0:
        /*0004*/ 	.word	index@(_Z18mix_columns_kernelPhx)
        /*0008*/ 	.word	0x00000017


	//----- nvinfo : EIATTR_FRAME_SIZE
	.align		4
.L_1:
        /*000c*/ 	.byte	0x04, 0x11
        /*000e*/ 	.short	(.L_3 - .L_2)
	.align		4
.L_2:
        /*0010*/ 	.word	index@($__internal_0_$__cuda_sm20_div_u64)
        /*0014*/ 	.word	0x00000000


	//----- nvinfo : EIATTR_FRAME_SIZE
	.align		4
.L_3:
        /*0018*/ 	.byte	0x04, 0x11
        /*001a*/ 	.short	(.L_5 - .L_4)
	.align		4
.L_4:
        /*001c*/ 	.word	index@(_Z18mix_columns_kernelPhx)
        /*0020*/ 	.word	0x00000000


	//----- nvinfo : EIATTR_MIN_STACK_SIZE
	.align		4
.L_5:
        /*0024*/ 	.byte	0x04, 0x12
        /*0026*/ 	.short	(.L_7 - .L_6)
	.align		4
.L_6:
        /*0028*/ 	.word	index@(_Z18mix_columns_kernelPhx)
        /*002c*/ 	.word	0x00000000
.L_7:


//--------------------- .nv.compat                --------------------------
	.section	.nv.compat,"",@"SHT_CUDA_COMPAT_INFO"
	.align	4
        /*0000*/ 	.byte	0x02, 0x09, 0x00, 0x00, 0x02, 0x02, 0x01, 0x00, 0x02, 0x05, 0x05, 0x00, 0x03, 0x07, 0x01, 0x01
        /*0010*/ 	.byte	0x02, 0x03, 0x00, 0x00, 0x02, 0x06, 0x01, 0x00, 0x04, 0x0b, 0x08, 0x00, 0x09, 0x00, 0x00, 0x00
        /*0020*/ 	.byte	0x00, 0x00, 0x00, 0x00


//--------------------- .nv.info._Z18mix_columns_kernelPhx --------------------------
	.section	.nv.info._Z18mix_columns_kernelPhx,"",@"SHT_CUDA_INFO"
	.sectionflags	@""
	.align	4


	//----- nvinfo : EIATTR_CUDA_API_VERSION
	.align		4
        /*0000*/ 	.byte	0x04, 0x37
        /*0002*/ 	.short	(.L_9 - .L_8)
.L_8:
        /*0004*/ 	.word	0x00000082


	//----- nvinfo : EIATTR_KPARAM_INFO
	.align		4
.L_9:
        /*0008*/ 	.byte	0x04, 0x17
        /*000a*/ 	.short	(.L_11 - .L_10)
.L_10:
        /*000c*/ 	.word	0x00000000
        /*0010*/ 	.short	0x0001
        /*0012*/ 	.short	0x0008
        /*0014*/ 	.byte	0x00, 0xf0, 0x21, 0x00


	//----- nvinfo : EIATTR_KPARAM_INFO
	.align		4
.L_11:
        /*0018*/ 	.byte	0x04, 0x17
        /*001a*/ 	.short	(.L_13 - .L_12)
.L_12:
        /*001c*/ 	.word	0x00000000
        /*0020*/ 	.short	0x0000
        /*0022*/ 	.short	0x0000
        /*0024*/ 	.byte	0x00, 0xf5, 0x21, 0x00


	//----- nvinfo : EIATTR_SPARSE_MMA_MASK
	.align		4
.L_13:
        /*0028*/ 	.byte	0x03, 0x50
        /*002a*/ 	.short	0x0000


	//----- nvinfo : EIATTR_MAXREG_COUNT
	.align		4
        /*002c*/ 	.byte	0x03, 0x1b
        /*002e*/ 	.short	0x00ff


	//----- nvinfo : EIATTR_MERCURY_ISA_VERSION
	.align		4
        /*0030*/ 	.byte	0x03, 0x5f
        /*0032*/ 	.short	0x0101


	//----- nvinfo : EIATTR_VRC_CTA_INIT_COUNT
	.align		4
        /*0034*/ 	.byte	0x02, 0x4a
	.zero		1
	.zero		1


	//----- nvinfo : EIATTR_EXIT_INSTR_OFFSETS
	.align		4
        /*0038*/ 	.byte	0x04, 0x1c
        /*003a*/ 	.short	(.L_15 - .L_14)


	//   ....[0]....
.L_14:
        /*003c*/ 	.word	0x000000a0


	//   ....[1]....
        /*0040*/ 	.word	0x000006a0


	//   ....[2]....
        /*0044*/ 	.word	0x00000c40


	//----- nvinfo : EIATTR_CRS_STACK_SIZE
	.align		4
.L_15:
        /*0048*/ 	.byte	0x04, 0x1e
        /*004a*/ 	.short	(.L_17 - .L_16)
.L_16:
        /*004c*/ 	.word	0x00000000


	//----- nvinfo : EIATTR_CBANK_PARAM_SIZE
	.align		4
.L_17:
        /*0050*/ 	.byte	0x03, 0x19
        /*0052*/ 	.short	0x0010


	//----- nvinfo : EIATTR_PARAM_CBANK
	.align		4
        /*0054*/ 	.byte	0x04, 0x0a
        /*0056*/ 	.short	(.L_19 - .L_18)
	.align		4
.L_18:
        /*0058*/ 	.word	index@(.nv.constant0._Z18mix_columns_kernelPhx)
        /*005c*/ 	.short	0x0380
        /*005e*/ 	.short	0x0010


	//----- nvinfo : EIATTR_SW_WAR
	.align		4
.L_19:
        /*0060*/ 	.byte	0x04, 0x36
        /*0062*/ 	.short	(.L_21 - .L_20)
.L_20:
        /*0064*/ 	.word	0x00000008
.L_21:


//--------------------- .nv.callgraph             --------------------------
	.section	.nv.callgraph,"",@"SHT_CUDA_CALLGRAPH"
	.align	4
	.sectionentsize	8
	.align		4
        /*0000*/ 	.word	0x00000000
	.align		4
        /*0004*/ 	.word	0xffffffff
	.align		4
        /*0008*/ 	.word	0x00000000
	.align		4
        /*000c*/ 	.word	0xfffffffe
	.align		4
        /*0010*/ 	.word	0x00000000
	.align		4
        /*0014*/ 	.word	0xfffffffd
	.align		4
        /*0018*/ 	.word	0x00000000
	.align		4
        /*001c*/ 	.word	0xfffffffc


//--------------------- .text._Z18mix_columns_kernelPhx --------------------------
	.section	.text._Z18mix_columns_kernelPhx,"ax",@progbits
	.align	128
        .global         _Z18mix_columns_kernelPhx
        .type           _Z18mix_columns_kernelPhx,@function
        .size           _Z18mix_columns_kernelPhx,(.L_x_7 - _Z18mix_columns_kernelPhx)
        .other          _Z18mix_columns_kernelPhx,@"STO_CUDA_ENTRY STV_DEFAULT"
_Z18mix_columns_kernelPhx:
.text._Z18mix_columns_kernelPhx:
[----:B------:R-:W-:Y:S01]  /*0000*/  LDC R1, c[0x0][0x37c] ;  /* 0x0000df00ff017b82 */ /* 0x000fe20000000800 */
[----:B------:R-:W0:Y:S07]  /*0010*/  S2R R3, SR_TID.X ;  /* 0x0000000000037919 */ /* 0x000e2e0000002100 */
[----:B------:R-:W0:Y:S01]  /*0020*/  S2UR UR4, SR_CTAID.X ;  /* 0x00000000000479c3 */ /* 0x000e220000002500 */
[----:B------:R-:W1:Y:S07]  /*0030*/  LDCU.64 UR6, c[0x0][0x388] ;  /* 0x00007100ff0677ac */ /* 0x000e6e0008000a00 */
[----:B------:R-:W0:Y:S01]  /*0040*/  LDC R0, c[0x0][0x360] ;  /* 0x0000d800ff007b82 */ /* 0x000e220000000800 */
[----:B------:R-:W2:Y:S01]  /*0050*/  LDCU UR5, c[0x0][0x370] ;  /* 0x00006e00ff0577ac */ /* 0x000ea20008000800 */
[----:B0-----:R-:W-:-:S02]  /*0060*/  IMAD R3, R0, UR4, R3 ;  /* 0x0000000400037c24 */ /* 0x001fc4000f8e0203 */
[----:B--2---:R-:W-:-:S03]  /*0070*/  IMAD R0, R0, UR5, RZ ;  /* 0x0000000500007c24 */ /* 0x004fc6000f8e02ff */
[----:B-1----:R-:W-:-:S04]  /*0080*/  ISETP.GE.U32.AND P0, PT, R3, UR6, PT ;  /* 0x0000000603007c0c */ /* 0x002fc8000bf06070 */
[----:B------:R-:W-:-:S13]  /*0090*/  ISETP.GE.AND.EX P0, PT, RZ, UR7, PT, P0 ;  /* 0x00000007ff007c0c */ /* 0x000fda000bf06300 */
[----:B------:R-:W-:Y:S05]  /*00a0*/  @P0 EXIT ;  /* 0x000000000000094d */ /* 0x000fea0003800000 */
[----:B------:R-:W-:Y:S01]  /*00b0*/  IADD3 R4, P0, PT, R0, R3, RZ ;  /* 0x0000000300047210 */ /* 0x000fe20007f1e0ff */
[----:B------:R-:W-:Y:S01]  /*00c0*/  IMAD.MOV.U32 R2, RZ, RZ, RZ ;  /* 0x000000ffff027224 */ /* 0x000fe200078e00ff */
[----:B------:R-:W-:Y:S02]  /*00d0*/  BSSY.RECONVERGENT B0, `(.L_x_0) ;  /* 0x0000025000007945 */ /* 0x000fe40003800200 */
[C---:B------:R-:W-:Y:S01]  /*00e0*/  ISETP.GT.U32.AND P1, PT, R4.reuse, UR6, PT ;  /* 0x0000000604007c0c */ /* 0x040fe2000bf24070 */
[----:B------:R-:W-:Y:S01]  /*00f0*/  IMAD.X R5, RZ, RZ, R2, P0 ;  /* 0x000000ffff057224 */ /* 0x000fe200000e0602 */
[----:B------:R-:W-:-:S04]  /*0100*/  ISETP.GE.U32.AND P0, PT, R4, UR6, PT ;  /* 0x0000000604007c0c */ /* 0x000fc8000bf06070 */
[C---:B------:R-:W-:Y:S02]  /*0110*/  ISETP.GT.U32.AND.EX P1, PT, R5.reuse, UR7, PT, P1 ;  /* 0x0000000705007c0c */ /* 0x040fe4000bf24110 */
[C---:B------:R-:W-:Y:S02]  /*0120*/  ISETP.GE.U32.AND.EX P0, PT, R5.reuse, UR7, PT, P0 ;  /* 0x0000000705007c0c */ /* 0x040fe4000bf06100 */
[----:B------:R-:W-:Y:S02]  /*0130*/  SEL R9, R4, UR6, P1 ;  /* 0x0000000604097c07 */ /* 0x000fe40008800000 */
[----:B------:R-:W-:Y:S02]  /*0140*/  SEL R7, RZ, 0x1, P0 ;  /* 0x00000001ff077807 */ /* 0x000fe40000000000 */
[----:B------:R-:W-:Y:S02]  /*0150*/  SEL R8, R5, UR7, P1 ;  /* 0x0000000705087c07 */ /* 0x000fe40008800000 */
[----:B------:R-:W-:-:S04]  /*0160*/  IADD3 R9, P0, P1, R9, -R4, -R7 ;  /* 0x8000000409097210 */ /* 0x000fc8000791e807 */
[----:B------:R-:W-:-:S04]  /*0170*/  IADD3.X R8, PT, PT, R8, -0x1, ~R5, P0, P1 ;  /* 0xffffffff08087810 */ /* 0x000fc800007e2c05 */
[----:B------:R-:W-:-:S13]  /*0180*/  ISETP.NE.U32.AND P0, PT, R8, RZ, PT ;  /* 0x000000ff0800720c */ /* 0x000fda0003f05070 */
[----:B------:R-:W-:Y:S05]  /*0190*/  @P0 BRA `(.L_x_1) ;  /* 0x0000000000500947 */ /* 0x000fea0003800000 */
[----:B------:R-:W0:Y:S01]  /*01a0*/  I2F.U32.RP R6, R0 ;  /* 0x0000000000067306 */ /* 0x000e220000209000 */
[----:B------:R-:W-:Y:S01]  /*01b0*/  IMAD.MOV R13, RZ, RZ, -R0 ;  /* 0x000000ffff0d7224 */ /* 0x000fe200078e0a00 */
[----:B------:R-:W-:-:S06]  /*01c0*/  ISETP.NE.U32.AND P2, PT, R0, RZ, PT ;  /* 0x000000ff0000720c */ /* 0x000fcc0003f45070 */
[----:B0-----:R-:W0:Y:S02]  /*01d0*/  MUFU.RCP R6, R6 ;  /* 0x0000000600067308 */ /* 0x001e240000001000 */
[----:B0-----:R-:W-:-:S06]  /*01e0*/  VIADD R10, R6, 0xffffffe ;  /* 0x0ffffffe060a7836 */ /* 0x001fcc0000000000 */
[----:B------:R0:W1:Y:S02]  /*01f0*/  F2I.FTZ.U32.TRUNC.NTZ R11, R10 ;  /* 0x0000000a000b7305 */ /* 0x000064000021f000 */
[----:B0-----:R-:W-:Y:S02]  /*0200*/  IMAD.MOV.U32 R10, RZ, RZ, RZ ;  /* 0x000000ffff0a7224 */ /* 0x001fe400078e00ff */
[----:B-1----:R-:W-:-:S04]  /*0210*/  IMAD R13, R13, R11, RZ ;  /* 0x0000000b0d0d7224 */ /* 0x002fc800078e02ff */
[----:B------:R-:W-:-:S06]  /*0220*/  IMAD.HI.U32 R8, R11, R13, R10 ;  /* 0x0000000d0b087227 */ /* 0x000fcc00078e000a */
[----:B------:R-:W-:-:S04]  /*0230*/  IMAD.HI.U32 R8, R8, R9, RZ ;  /* 0x0000000908087227 */ /* 0x000fc800078e00ff */
[----:B------:R-:W-:-:S04]  /*0240*/  IMAD.MOV R11, RZ, RZ, -R8 ;  /* 0x000000ffff0b7224 */ /* 0x000fc800078e0a08 */
[----:B------:R-:W-:-:S05]  /*0250*/  IMAD R9, R0, R11, R9 ;  /* 0x0000000b00097224 */ /* 0x000fca00078e0209 */
[----:B------:R-:W-:-:S13]  /*0260*/  ISETP.GE.U32.AND P0, PT, R9, R0, PT ;  /* 0x000000000900720c */ /* 0x000fda0003f06070 */
[----:B------:R-:W-:Y:S02]  /*0270*/  @P0 IMAD.IADD R9, R9, 0x1, -R0 ;  /* 0x0000000109090824 */ /* 0x000fe400078e0a00 */
[----:B------:R-:W-:-:S03]  /*0280*/  @P0 VIADD R8, R8, 0x1 ;  /* 0x0000000108080836 */ /* 0x000fc60000000000 */
[----:B------:R-:W-:Y:S01]  /*0290*/  ISETP.GE.U32.AND P1, PT, R9, R0, PT ;  /* 0x000000000900720c */ /* 0x000fe20003f26070 */
[----:B------:R-:W-:-:S12]  /*02a0*/  IMAD.MOV.U32 R9, RZ, RZ, RZ ;  /* 0x000000ffff097224 */ /* 0x000fd800078e00ff */
[----:B------:R-:W-:Y:S01]  /*02b0*/  @P1 VIADD R8, R8, 0x1 ;  /* 0x0000000108081836 */ /* 0x000fe20000000000 */
[----:B------:R-:W-:Y:S01]  /*02c0*/  @!P2 LOP3.LUT R8, RZ, R0, RZ, 0x33, !PT ;  /* 0x00000000ff08a212 */ /* 0x000fe200078e33ff */
[----:B------:R-:W-:Y:S06]  /*02d0*/  BRA `(.L_x_2) ;  /* 0x0000000000107947 */ /* 0x000fec0003800000 */
.L_x_1:
[----:B------:R-:W-:-:S07]  /*02e0*/  MOV R6, 0x300 ;  /* 0x0000030000067802 */ /* 0x000fce0000000f00 */
[----:B------:R-:W-:Y:S05]  /*02f0*/  CALL.REL.NOINC `($__internal_0_$__cuda_sm20_div_u64) ;  /* 0x0000000800547944 */ /* 0x000fea0003c00000 */
[----:B------:R-:W-:Y:S02]  /*0300*/  IMAD.MOV.U32 R8, RZ, RZ, R10 ;  /* 0x000000ffff087224 */ /* 0x000fe400078e000a */
[----:B------:R-:W-:-:S07]  /*0310*/  IMAD.MOV.U32 R9, RZ, RZ, R11 ;  /* 0x000000ffff097224 */ /* 0x000fce00078e000b */
.L_x_2:
[----:B------:R-:W-:Y:S05]  /*0320*/  BSYNC.RECONVERGENT B0 ;  /* 0x0000000000007941 */ /* 0x000fea0003800200 */
.L_x_0:
[----:B------:R-:W-:Y:S01]  /*0330*/  IADD3 R7, P0, PT, R8, R7, RZ ;  /* 0x0000000708077210 */ /* 0x000fe20007f1e0ff */
[----:B------:R-:W0:Y:S01]  /*0340*/  LDCU.128 UR8, c[0x0][0x380] ;  /* 0x00007000ff0877ac */ /* 0x000e220008000c00 */
[----:B------:R-:W-:Y:S02]  /*0350*/  BSSY.RECONVERGENT B0, `(.L_x_3) ;  /* 0x0000034000007945 */ /* 0x000fe40003800200 */
[C---:B------:R-:W-:Y:S01]  /*0360*/  LOP3.LUT R6, R7.reuse, 0x1, RZ, 0xc0, !PT ;  /* 0x0000000107067812 */ /* 0x040fe200078ec0ff */
[----:B------:R-:W-:Y:S01]  /*0370*/  IMAD.X R8, RZ, RZ, R9, P0 ;  /* 0x000000ffff087224 */ /* 0x000fe200000e0609 */
[----:B------:R-:W-:Y:S01]  /*0380*/  ISETP.NE.U32.AND P1, PT, R7, RZ, PT ;  /* 0x000000ff0700720c */ /* 0x000fe20003f25070 */
[----:B------:R-:W1:Y:S01]  /*0390*/  LDCU.64 UR4, c[0x0][0x358] ;  /* 0x00006b00ff0477ac */ /* 0x000e620008000a00 */
[----:B------:R-:W-:Y:S02]  /*03a0*/  ISETP.NE.U32.AND P0, PT, R6, 0x1, PT ;  /* 0x000000010600780c */ /* 0x000fe40003f05070 */
[----:B------:R-:W-:-:S02]  /*03b0*/  ISETP.NE.AND.EX P1, PT, R8, RZ, PT, P1 ;  /* 0x000000ff0800720c */ /* 0x000fc40003f25310 */
[----:B------:R-:W-:-:S13]  /*03c0*/  ISETP.NE.U32.AND.EX P0, PT, RZ, RZ, PT, P0 ;  /* 0x000000ffff00720c */ /* 0x000fda0003f05100 */
[----:B01----:R-:W-:Y:S05]  /*03d0*/  @!P0 BRA `(.L_x_4) ;  /* 0x0000000000ac8947 */ /* 0x003fea0003800000 */
[----:B------:R-:W0:Y:S02]  /*03e0*/  LDCU.64 UR6, c[0x0][0x380] ;  /* 0x00007000ff0677ac */ /* 0x000e240008000a00 */
[----:B0-----:R-:W-:-:S04]  /*03f0*/  LEA R6, P0, R3, UR6, 0x4 ;  /* 0x0000000603067c11 */ /* 0x001fc8000f8020ff */
[----:B------:R-:W-:-:S05]  /*0400*/  LEA.HI.X R7, R3, UR7, R2, 0x4, P0 ;  /* 0x0000000703077c11 */ /* 0x000fca00080f2402 */
[----:B------:R-:W2:Y:S04]  /*0410*/  LDG.E.S8 R2, desc[UR4][R6.64] ;  /* 0x0000000406027981 */ /* 0x000ea8000c1e1300 */
[----:B------:R-:W3:Y:S04]  /*0420*/  LDG.E.S8 R9, desc[UR4][R6.64+0x1] ;  /* 0x0000010406097981 */ /* 0x000ee8000c1e1300 */
[----:B------:R-:W4:Y:S04]  /*0430*/  LDG.E.S8 R3, desc[UR4][R6.64+0x2] ;  /* 0x0000020406037981 */ /* 0x000f28000c1e1300 */
[----:B------:R-:W5:Y:S01]  /*0440*/  LDG.E.S8 R8, desc[UR4][R6.64+0x3] ;  /* 0x0000030406087981 */ /* 0x000f62000c1e1300 */
[C---:B--2---:R-:W-:Y:S01]  /*0450*/  LOP3.LUT R12, R2.reuse, 0xffff, RZ, 0xc0, !PT ;  /* 0x0000ffff020c7812 */ /* 0x044fe200078ec0ff */
[C---:B------:R-:W-:Y:S01]  /*0460*/  IMAD.SHL.U32 R18, R2.reuse, 0x2, RZ ;  /* 0x0000000202127824 */ /* 0x040fe200078e00ff */
[C---:B---3--:R-:W-:Y:S01]  /*0470*/  LOP3.LUT R13, R9.reuse, 0xffff, RZ, 0xc0, !PT ;  /* 0x0000ffff090d7812 */ /* 0x048fe200078ec0ff */
[----:B------:R-:W-:Y:S01]  /*0480*/  IMAD.SHL.U32 R15, R9, 0x2, RZ ;  /* 0x00000002090f7824 */ /* 0x000fe200078e00ff */
[----:B------:R-:W-:-:S02]  /*0490*/  LOP3.LUT R14, R2, R9, RZ, 0x3c, !PT ;  /* 0x00000009020e7212 */ /* 0x000fc400078e3cff */
[C---:B----4-:R-:W-:Y:S01]  /*04a0*/  LOP3.LUT R16, R3.reuse, 0xffff, RZ, 0xc0, !PT ;  /* 0x0000ffff03107812 */ /* 0x050fe200078ec0ff */
[----:B------:R-:W-:Y:S01]  /*04b0*/  IMAD.SHL.U32 R11, R3, 0x2, RZ ;  /* 0x00000002030b7824 */ /* 0x000fe200078e00ff */
[----:B------:R-:W-:Y:S01]  /*04c0*/  SHF.R.U32.HI R12, RZ, 0x7, R12 ;  /* 0x00000007ff0c7819 */ /* 0x000fe2000001160c */
[----:B------:R-:W-:Y:S01]  /*04d0*/  IMAD.SHL.U32 R14, R14, 0x2, RZ ;  /* 0x000000020e0e7824 */ /* 0x000fe200078e00ff */
[----:B------:R-:W-:Y:S01]  /*04e0*/  SHF.R.U32.HI R13, RZ, 0x7, R13 ;  /* 0x00000007ff0d7819 */ /* 0x000fe2000001160d */
[C---:B-----5:R-:W-:Y:S01]  /*04f0*/  IMAD.SHL.U32 R10, R8.reuse, 0x2, RZ ;  /* 0x00000002080a7824 */ /* 0x060fe200078e00ff */
[----:B------:R-:W-:Y:S02]  /*0500*/  LOP3.LUT R17, R8, 0xffff, RZ, 0xc0, !PT ;  /* 0x0000ffff08117812 */ /* 0x000fe400078ec0ff */
[----:B------:R-:W-:Y:S02]  /*0510*/  SHF.R.U32.HI R16, RZ, 0x7, R16 ;  /* 0x00000007ff107819 */ /* 0x000fe40000011610 */
[----:B------:R-:W-:-:S02]  /*0520*/  LOP3.LUT R12, R12, 0x1b, RZ, 0xc0, !PT ;  /* 0x0000001b0c0c7812 */ /* 0x000fc400078ec0ff */
[----:B------:R-:W-:Y:S02]  /*0530*/  LOP3.LUT R13, R13, 0x1b, RZ, 0xc0, !PT ;  /* 0x0000001b0d0d7812 */ /* 0x000fe400078ec0ff */
[----:B------:R-:W-:Y:S02]  /*0540*/  LOP3.LUT R19, R11, R2, R9, 0x96, !PT ;  /* 0x000000020b137212 */ /* 0x000fe400078e9609 */
[----:B------:R-:W-:Y:S02]  /*0550*/  SHF.R.U32.HI R17, RZ, 0x7, R17 ;  /* 0x00000007ff117819 */ /* 0x000fe40000011611 */
[----:B------:R-:W-:Y:S02]  /*0560*/  LOP3.LUT R16, R16, 0x1b, RZ, 0xc0, !PT ;  /* 0x0000001b10107812 */ /* 0x000fe400078ec0ff */
[----:B------:R-:W-:Y:S02]  /*0570*/  LOP3.LUT R18, R12, R18, R9, 0x96, !PT ;  /* 0x000000120c127212 */ /* 0x000fe400078e9609 */
[----:B------:R-:W-:-:S02]  /*0580*/  LOP3.LUT R14, R3, R14, R12, 0x96, !PT ;  /* 0x0000000e030e7212 */ /* 0x000fc400078e960c */
[----:B------:R-:W-:Y:S02]  /*0590*/  LOP3.LUT R15, R13, R15, R2, 0x96, !PT ;  /* 0x0000000f0d0f7212 */ /* 0x000fe400078e9602 */
[----:B------:R-:W-:Y:S02]  /*05a0*/  LOP3.LUT R17, R17, 0x1b, RZ, 0xc0, !PT ;  /* 0x0000001b11117812 */ /* 0x000fe400078ec0ff */
[----:B------:R-:W-:Y:S02]  /*05b0*/  LOP3.LUT R19, R10, R19, R16, 0x96, !PT ;  /* 0x000000130a137212 */ /* 0x000fe400078e9610 */
[C---:B------:R-:W-:Y:S02]  /*05c0*/  LOP3.LUT R14, R8.reuse, R14, R13, 0x96, !PT ;  /* 0x0000000e080e7212 */ /* 0x040fe400078e960d */
[----:B------:R-:W-:Y:S02]  /*05d0*/  LOP3.LUT R15, R8, R15, R11, 0x96, !PT ;  /* 0x0000000f080f7212 */ /* 0x000fe400078e960b */
[----:B------:R-:W-:-:S02]  /*05e0*/  LOP3.LUT R18, R10, R18, R3, 0x96, !PT ;  /* 0x000000120a127212 */ /* 0x000fc400078e9603 */
[--C-:B------:R-:W-:Y:S02]  /*05f0*/  LOP3.LUT R19, R8, R19, R17.reuse, 0x96, !PT ;  /* 0x0000001308137212 */ /* 0x100fe400078e9611 */
[----:B------:R-:W-:Y:S02]  /*0600*/  LOP3.LUT R9, R14, R9, RZ, 0x3c, !PT ;  /* 0x000000090e097212 */ /* 0x000fe400078e3cff */
[----:B------:R-:W-:Y:S01]  /*0610*/  LOP3.LUT R15, R3, R15, R16, 0x96, !PT ;  /* 0x0000000f030f7212 */ /* 0x000fe200078e9610 */
[----:B------:R0:W-:Y:S01]  /*0620*/  STG.E.U8 desc[UR4][R6.64+0x2], R19 ;  /* 0x0000021306007986 */ /* 0x0001e2000c101104 */
[----:B------:R-:W-:Y:S01]  /*0630*/  LOP3.LUT R17, R2, R18, R17, 0x96, !PT ;  /* 0x0000001202117212 */ /* 0x000fe200078e9611 */
[----:B------:R-:W-:Y:S02]  /*0640*/  IMAD.MOV.U32 R3, RZ, RZ, R4 ;  /* 0x000000ffff037224 */ /* 0x000fe400078e0004 */
[----:B------:R0:W-:Y:S01]  /*0650*/  STG.E.U8 desc[UR4][R6.64], R9 ;  /* 0x0000000906007986 */ /* 0x0001e2000c101104 */
[----:B------:R-:W-:-:S03]  /*0660*/  IMAD.MOV.U32 R2, RZ, RZ, R5 ;  /* 0x000000ffff027224 */ /* 0x000fc600078e0005 */
[----:B------:R0:W-:Y:S04]  /*0670*/  STG.E.U8 desc[UR4][R6.64+0x1], R15 ;  /* 0x0000010f06007986 */ /* 0x0001e8000c101104 */
[----:B------:R0:W-:Y:S02]  /*0680*/  STG.E.U8 desc[UR4][R6.64+0x3], R17 ;  /* 0x0000031106007986 */ /* 0x0001e4000c101104 */
.L_x_4:
[----:B------:R-:W-:Y:S05]  /*0690*/  BSYNC.RECONVERGENT B0 ;  /* 0x0000000000007941 */ /* 0x000fea0003800200 */
.L_x_3:
[----:B------:R-:W-:Y:S05]  /*06a0*/  @!P1 EXIT ;  /* 0x000000000000994d */ /* 0x000fea0003800000 */
.L_x_5:
[----:B------:R-:W-:-:S04]  /*06b0*/  LEA R4, P0, R3, UR8, 0x4 ;  /* 0x0000000803047c11 */ /* 0x000fc8000f8020ff */
[----:B-1----:R-:W-:-:S05]  /*06c0*/  LEA.HI.X R5, R3, UR9, R2, 0x4, P0 ;  /* 0x0000000903057c11 */ /* 0x002fca00080f2402 */
[----:B0-----:R-:W2:Y:S04]  /*06d0*/  LDG.E.S8 R7, desc[UR4][R4.64] ;  /* 0x0000000404077981 */ /* 0x001ea8000c1e1300 */
[----:B------:R-:W3:Y:S04]  /*06e0*/  LDG.E.S8 R6, desc[UR4][R4.64+0x1] ;  /* 0x0000010404067981 */ /* 0x000ee8000c1e1300 */
[----:B------:R-:W4:Y:S04]  /*06f0*/  LDG.E.S8 R9, desc[UR4][R4.64+0x2] ;  /* 0x0000020404097981 */ /* 0x000f28000c1e1300 */
[----:B------:R-:W5:Y:S01]  /*0700*/  LDG.E.S8 R8, desc[UR4][R4.64+0x3] ;  /* 0x0000030404087981 */ /* 0x000f62000c1e1300 */
[----:B--2---:R-:W-:-:S02]  /*0710*/  LOP3.LUT R10, R7, 0xffff, RZ, 0xc0, !PT ;  /* 0x0000ffff070a7812 */ /* 0x004fc400078ec0ff */
[----:B---3--:R-:W-:Y:S02]  /*0720*/  LOP3.LUT R11, R6, 0xffff, RZ, 0xc0, !PT ;  /* 0x0000ffff060b7812 */ /* 0x008fe400078ec0ff */
[----:B------:R-:W-:Y:S02]  /*0730*/  LOP3.LUT R12, R7, R6, RZ, 0x3c, !PT ;  /* 0x00000006070c7212 */ /* 0x000fe400078e3cff */
[----:B----4-:R-:W-:Y:S02]  /*0740*/  LOP3.LUT R14, R9, 0xffff, RZ, 0xc0, !PT ;  /* 0x0000ffff090e7812 */ /* 0x010fe400078ec0ff */
[----:B------:R-:W-:Y:S01]  /*0750*/  SHF.R.U32.HI R10, RZ, 0x7, R10 ;  /* 0x00000007ff0a7819 */ /* 0x000fe2000001160a */
[----:B------:R-:W-:Y:S01]  /*0760*/  IMAD.SHL.U32 R12, R12, 0x2, RZ ;  /* 0x000000020c0c7824 */ /* 0x000fe200078e00ff */
[----:B-----5:R-:W-:Y:S02]  /*0770*/  LOP3.LUT R17, R8, 0xffff, RZ, 0xc0, !PT ;  /* 0x0000ffff08117812 */ /* 0x020fe400078ec0ff */
[----:B------:R-:W-:-:S02]  /*0780*/  SHF.R.U32.HI R11, RZ, 0x7, R11 ;  /* 0x00000007ff0b7819 */ /* 0x000fc4000001160b */
[----:B------:R-:W-:Y:S02]  /*0790*/  LOP3.LUT R15, R6, R9, RZ, 0x3c, !PT ;  /* 0x00000009060f7212 */ /* 0x000fe400078e3cff */
[-C--:B------:R-:W-:Y:S02]  /*07a0*/  LOP3.LUT R13, R9, R8.reuse, RZ, 0x3c, !PT ;  /* 0x00000008090d7212 */ /* 0x080fe400078e3cff */
[----:B------:R-:W-:Y:S01]  /*07b0*/  LOP3.LUT R16, R7, R8, RZ, 0x3c, !PT ;  /* 0x0000000807107212 */ /* 0x000fe200078e3cff */
[----:B------:R-:W-:Y:S01]  /*07c0*/  IMAD.SHL.U32 R15, R15, 0x2, RZ ;  /* 0x000000020f0f7824 */ /* 0x000fe200078e00ff */
[----:B------:R-:W-:Y:S01]  /*07d0*/  SHF.R.U32.HI R14, RZ, 0x7, R14 ;  /* 0x00000007ff0e7819 */ /* 0x000fe2000001160e */
[----:B------:R-:W-:Y:S01]  /*07e0*/  IMAD.SHL.U32 R13, R13, 0x2, RZ ;  /* 0x000000020d0d7824 */ /* 0x000fe200078e00ff */
[----:B------:R-:W-:Y:S01]  /*07f0*/  SHF.R.U32.HI R17, RZ, 0x7, R17 ;  /* 0x00000007ff117819 */ /* 0x000fe20000011611 */
[----:B------:R-:W-:Y:S01]  /*0800*/  IMAD.SHL.U32 R16, R16, 0x2, RZ ;  /* 0x0000000210107824 */ /* 0x000fe200078e00ff */
[----:B------:R-:W-:-:S02]  /*0810*/  LOP3.LUT R10, R10, 0x1b, RZ, 0xc0, !PT ;  /* 0x0000001b0a0a7812 */ /* 0x000fc400078ec0ff */
[----:B------:R-:W-:Y:S02]  /*0820*/  LOP3.LUT R11, R11, 0x1b, RZ, 0xc0, !PT ;  /* 0x0000001b0b0b7812 */ /* 0x000fe400078ec0ff */
[----:B------:R-:W-:Y:S02]  /*0830*/  LOP3.LUT R14, R14, 0x1b, RZ, 0xc0, !PT ;  /* 0x0000001b0e0e7812 */ /* 0x000fe400078ec0ff */
[----:B------:R-:W-:Y:S02]  /*0840*/  LOP3.LUT R17, R17, 0x1b, RZ, 0xc0, !PT ;  /* 0x0000001b11117812 */ /* 0x000fe400078ec0ff */
[----:B------:R-:W-:Y:S02]  /*0850*/  LOP3.LUT R12, R11, R12, R10, 0x96, !PT ;  /* 0x0000000c0b0c7212 */ /* 0x000fe400078e960a */
[----:B------:R-:W-:Y:S02]  /*0860*/  LOP3.LUT R15, R14, R15, R11, 0x96, !PT ;  /* 0x0000000f0e0f7212 */ /* 0x000fe400078e960b */
[----:B------:R-:W-:-:S02]  /*0870*/  LOP3.LUT R13, R17, R13, R14, 0x96, !PT ;  /* 0x0000000d110d7212 */ /* 0x000fc400078e960e */
[----:B------:R-:W-:Y:S02]  /*0880*/  LOP3.LUT R16, R17, R16, R10, 0x96, !PT ;  /* 0x0000001011107212 */ /* 0x000fe400078e960a */
[----:B------:R-:W-:Y:S02]  /*0890*/  LOP3.LUT R11, R12, R9, R8, 0x96, !PT ;  /* 0x000000090c0b7212 */ /* 0x000fe400078e9608 */
[-C--:B------:R-:W-:Y:S02]  /*08a0*/  LOP3.LUT R17, R13, R7.reuse, R6, 0x96, !PT ;  /* 0x000000070d117212 */ /* 0x080fe400078e9606 */
[----:B------:R-:W-:Y:S02]  /*08b0*/  LOP3.LUT R10, R15, R7, R8, 0x96, !PT ;  /* 0x000000070f0a7212 */ /* 0x000fe400078e9608 */
[-C--:B------:R-:W-:Y:S02]  /*08c0*/  LOP3.LUT R16, R16, R6.reuse, R9, 0x96, !PT ;  /* 0x0000000610107212 */ /* 0x080fe400078e9609 */
[----:B------:R-:W-:-:S02]  /*08d0*/  LOP3.LUT R13, R11, R6, RZ, 0x3c, !PT ;  /* 0x000000060b0d7212 */ /* 0x000fc400078e3cff */
[----:B------:R-:W-:Y:S02]  /*08e0*/  LEA R6, P0, R0, R4, 0x4 ;  /* 0x0000000400067211 */ /* 0x000fe400078020ff */
[----:B------:R-:W-:Y:S01]  /*08f0*/  LOP3.LUT R15, R10, R9, RZ, 0x3c, !PT ;  /* 0x000000090a0f7212 */ /* 0x000fe200078e3cff */
[----:B------:R-:W-:Y:S01]  /*0900*/  STG.E.U8 desc[UR4][R4.64], R13 ;  /* 0x0000000d04007986 */ /* 0x000fe2000c101104 */
[----:B------:R-:W-:Y:S02]  /*0910*/  LOP3.LUT R17, R17, R8, RZ, 0x3c, !PT ;  /* 0x0000000811117212 */ /* 0x000fe400078e3cff */
[----:B------:R-:W-:Y:S01]  /*0920*/  LOP3.LUT R19, R16, R7, RZ, 0x3c, !PT ;  /* 0x0000000710137212 */ /* 0x000fe200078e3cff */
[----:B------:R0:W-:Y:S01]  /*0930*/  STG.E.U8 desc[UR4][R4.64+0x1], R15 ;  /* 0x0000010f04007986 */ /* 0x0001e2000c101104 */
[----:B------:R-:W-:-:S03]  /*0940*/  LEA.HI.X R7, R0, R5, RZ, 0x4, P0 ;  /* 0x0000000500077211 */ /* 0x000fc600000f24ff */
[----:B------:R1:W-:Y:S04]  /*0950*/  STG.E.U8 desc[UR4][R4.64+0x2], R17 ;  /* 0x0000021104007986 */ /* 0x0003e8000c101104 */
[----:B------:R2:W-:Y:S04]  /*0960*/  STG.E.U8 desc[UR4][R4.64+0x3], R19 ;  /* 0x0000031304007986 */ /* 0x0005e8000c101104 */
[----:B------:R-:W3:Y:S04]  /*0970*/  LDG.E.S8 R8, desc[UR4][R6.64] ;  /* 0x0000000406087981 */ /* 0x000ee8000c1e1300 */
[----:B------:R-:W4:Y:S04]  /*0980*/  LDG.E.S8 R11, desc[UR4][R6.64+0x1] ;  /* 0x00000104060b7981 */ /* 0x000f28000c1e1300 */
[----:B------:R-:W5:Y:S04]  /*0990*/  LDG.E.S8 R10, desc[UR4][R6.64+0x2] ;  /* 0x00000204060a7981 */ /* 0x000f68000c1e1300 */
[----:B------:R-:W1:Y:S01]  /*09a0*/  LDG.E.S8 R9, desc[UR4][R6.64+0x3] ;  /* 0x0000030406097981 */ /* 0x000e62000c1e1300 */
[----:B------:R-:W-:-:S04]  /*09b0*/  LEA R3, P0, R0, R3, 0x1 ;  /* 0x0000000300037211 */ /* 0x000fc800078008ff */
[----:B------:R-:W-:Y:S02]  /*09c0*/  LEA.HI.X R2, R0, R2, RZ, 0x1, P0 ;  /* 0x0000000200027211 */ /* 0x000fe400000f0cff */
[----:B------:R-:W-:-:S04]  /*09d0*/  ISETP.GE.U32.AND P0, PT, R3, UR10, PT ;  /* 0x0000000a03007c0c */ /* 0x000fc8000bf06070 */
[----:B------:R-:W-:Y:S02]  /*09e0*/  ISETP.GE.AND.EX P0, PT, R2, UR11, PT, P0 ;  /* 0x0000000b02007c0c */ /* 0x000fe4000bf06300 */
[C---:B---3--:R-:W-:Y:S02]  /*09f0*/  LOP3.LUT R14, R8.reuse, 0xffff, RZ, 0xc0, !PT ;  /* 0x0000ffff080e7812 */ /* 0x048fe400078ec0ff */
[C---:B----4-:R-:W-:Y:S02]  /*0a00*/  LOP3.LUT R18, R11.reuse, 0xffff, RZ, 0xc0, !PT ;  /* 0x0000ffff0b127812 */ /* 0x050fe400078ec0ff */
[----:B------:R-:W-:Y:S02]  /*0a10*/  LOP3.LUT R12, R8, R11, RZ, 0x3c, !PT ;  /* 0x0000000b080c7212 */ /* 0x000fe400078e3cff */
[----:B-----5:R-:W-:Y:S02]  /*0a20*/  LOP3.LUT R20, R10, 0xffff, RZ, 0xc0, !PT ;  /* 0x0000ffff0a147812 */ /* 0x020fe400078ec0ff */
[----:B0-----:R-:W-:Y:S01]  /*0a30*/  LOP3.LUT R15, R11, R10, RZ, 0x3c, !PT ;  /* 0x0000000a0b0f7212 */ /* 0x001fe200078e3cff */
[----:B------:R-:W-:Y:S01]  /*0a40*/  IMAD.SHL.U32 R12, R12, 0x2, RZ ;  /* 0x000000020c0c7824 */ /* 0x000fe200078e00ff */
[----:B-1----:R-:W-:-:S02]  /*0a50*/  LOP3.LUT R17, R9, 0xffff, RZ, 0xc0, !PT ;  /* 0x0000ffff09117812 */ /* 0x002fc400078ec0ff */
[-C--:B------:R-:W-:Y:S01]  /*0a60*/  LOP3.LUT R13, R10, R9.reuse, RZ, 0x3c, !PT ;  /* 0x000000090a0d7212 */ /* 0x080fe200078e3cff */
[----:B------:R-:W-:Y:S01]  /*0a70*/  IMAD.SHL.U32 R15, R15, 0x2, RZ ;  /* 0x000000020f0f7824 */ /* 0x000fe200078e00ff */
[----:B------:R-:W-:Y:S02]  /*0a80*/  LOP3.LUT R16, R8, R9, RZ, 0x3c, !PT ;  /* 0x0000000908107212 */ /* 0x000fe400078e3cff */
[----:B--2---:R-:W-:Y:S01]  /*0a90*/  SHF.R.U32.HI R4, RZ, 0x7, R14 ;  /* 0x00000007ff047819 */ /* 0x004fe2000001160e */
[----:B------:R-:W-:Y:S01]  /*0aa0*/  IMAD.SHL.U32 R13, R13, 0x2, RZ ;  /* 0x000000020d0d7824 */ /* 0x000fe200078e00ff */
[----:B------:R-:W-:Y:S01]  /*0ab0*/  SHF.R.U32.HI R5, RZ, 0x7, R18 ;  /* 0x00000007ff057819 */ /* 0x000fe20000011612 */
[----:B------:R-:W-:Y:S01]  /*0ac0*/  IMAD.SHL.U32 R16, R16, 0x2, RZ ;  /* 0x0000000210107824 */ /* 0x000fe200078e00ff */
[----:B------:R-:W-:Y:S02]  /*0ad0*/  SHF.R.U32.HI R14, RZ, 0x7, R20 ;  /* 0x00000007ff0e7819 */ /* 0x000fe40000011614 */
[----:B------:R-:W-:-:S02]  /*0ae0*/  SHF.R.U32.HI R17, RZ, 0x7, R17 ;  /* 0x00000007ff117819 */ /* 0x000fc40000011611 */
[----:B------:R-:W-:Y:S02]  /*0af0*/  LOP3.LUT R4, R4, 0x1b, RZ, 0xc0, !PT ;  /* 0x0000001b04047812 */ /* 0x000fe400078ec0ff */
[----:B------:R-:W-:Y:S02]  /*0b00*/  LOP3.LUT R5, R5, 0x1b, RZ, 0xc0, !PT ;  /* 0x0000001b05057812 */ /* 0x000fe400078ec0ff */
[----:B------:R-:W-:Y:S02]  /*0b10*/  LOP3.LUT R14, R14, 0x1b, RZ, 0xc0, !PT ;  /* 0x0000001b0e0e7812 */ /* 0x000fe400078ec0ff */
[----:B------:R-:W-:Y:S02]  /*0b20*/  LOP3.LUT R17, R17, 0x1b, RZ, 0xc0, !PT ;  /* 0x0000001b11117812 */ /* 0x000fe400078ec0ff */
[----:B------:R-:W-:Y:S02]  /*0b30*/  LOP3.LUT R12, R5, R12, R4, 0x96, !PT ;  /* 0x0000000c050c7212 */ /* 0x000fe400078e9604 */
[----:B------:R-:W-:-:S02]  /*0b40*/  LOP3.LUT R15, R14, R15, R5, 0x96, !PT ;  /* 0x0000000f0e0f7212 */ /* 0x000fc400078e9605 */
[C---:B------:R-:W-:Y:S02]  /*0b50*/  LOP3.LUT R13, R17.reuse, R13, R14, 0x96, !PT ;  /* 0x0000000d110d7212 */ /* 0x040fe400078e960e */
[----:B------:R-:W-:Y:S02]  /*0b60*/  LOP3.LUT R16, R17, R16, R4, 0x96, !PT ;  /* 0x0000001011107212 */ /* 0x000fe400078e9604 */
[--C-:B------:R-:W-:Y:S02]  /*0b70*/  LOP3.LUT R12, R12, R10, R9.reuse, 0x96, !PT ;  /* 0x0000000a0c0c7212 */ /* 0x100fe400078e9609 */
[-C--:B------:R-:W-:Y:S02]  /*0b80*/  LOP3.LUT R15, R15, R8.reuse, R9, 0x96, !PT ;  /* 0x000000080f0f7212 */ /* 0x080fe400078e9609 */
[----:B------:R-:W-:Y:S02]  /*0b90*/  LOP3.LUT R4, R13, R8, R11, 0x96, !PT ;  /* 0x000000080d047212 */ /* 0x000fe400078e960b */
[----:B------:R-:W-:-:S02]  /*0ba0*/  LOP3.LUT R5, R16, R11, R10, 0x96, !PT ;  /* 0x0000000b10057212 */ /* 0x000fc400078e960a */
[----:B------:R-:W-:Y:S02]  /*0bb0*/  LOP3.LUT R11, R12, R11, RZ, 0x3c, !PT ;  /* 0x0000000b0c0b7212 */ /* 0x000fe400078e3cff */
[----:B------:R-:W-:Y:S02]  /*0bc0*/  LOP3.LUT R15, R15, R10, RZ, 0x3c, !PT ;  /* 0x0000000a0f0f7212 */ /* 0x000fe400078e3cff */
[----:B------:R-:W-:Y:S01]  /*0bd0*/  LOP3.LUT R9, R4, R9, RZ, 0x3c, !PT ;  /* 0x0000000904097212 */ /* 0x000fe200078e3cff */
[----:B------:R1:W-:Y:S01]  /*0be0*/  STG.E.U8 desc[UR4][R6.64], R11 ;  /* 0x0000000b06007986 */ /* 0x0003e2000c101104 */
[----:B------:R-:W-:-:S03]  /*0bf0*/  LOP3.LUT R5, R5, R8, RZ, 0x3c, !PT ;  /* 0x0000000805057212 */ /* 0x000fc600078e3cff */
[----:B------:R1:W-:Y:S04]  /*0c00*/  STG.E.U8 desc[UR4][R6.64+0x1], R15 ;  /* 0x0000010f06007986 */ /* 0x0003e8000c101104 */
[----:B------:R1:W-:Y:S04]  /*0c10*/  STG.E.U8 desc[UR4][R6.64+0x2], R9 ;  /* 0x0000020906007986 */ /* 0x0003e8000c101104 */
[----:B------:R1:W-:Y:S01]  /*0c20*/  STG.E.U8 desc[UR4][R6.64+0x3], R5 ;  /* 0x0000030506007986 */ /* 0x0003e2000c101104 */
[----:B------:R-:W-:Y:S05]  /*0c30*/  @!P0 BRA `(.L_x_5) ;  /* 0xfffffff8009c8947 */ /* 0x000fea000383ffff */
[----:B------:R-:W-:Y:S05]  /*0c40*/  EXIT ;  /* 0x000000000000794d */ /* 0x000fea0003800000 */
        .weak           $__internal_0_$__cuda_sm20_div_u64
        .type           $__internal_0_$__cuda_sm20_div_u64,@function
        .size           $__internal_0_$__cuda_sm20_div_u64,(.L_x_7 - $__internal_0_$__cuda_sm20_div_u64)
$__internal_0_$__cuda_sm20_div_u64:
[----:B------:R-:W-:Y:S02]  /*0c50*/  IMAD.MOV.U32 R14, RZ, RZ, R0 ;  /* 0x000000ffff0e7224 */ /* 0x000fe400078e0000 */
[----:B------:R-:W-:-:S04]  /*0c60*/  IMAD.MOV.U32 R15, RZ, RZ, RZ ;  /* 0x000000ffff0f7224 */ /* 0x000fc800078e00ff */
[----:B------:R-:W0:Y:S08]  /*0c70*/  I2F.U64.RP R14, R14 ;  /* 0x0000000e000e7312 */ /* 0x000e300000309000 */
[----:B0-----:R-:W0:Y:S02]  /*0c80*/  MUFU.RCP R10, R14 ;  /* 0x0000000e000a7308 */ /* 0x001e240000001000 */
[----:B0-----:R-:W-:-:S06]  /*0c90*/  VIADD R10, R10, 0x1ffffffe ;  /* 0x1ffffffe0a0a7836 */ /* 0x001fcc0000000000 */
[----:B------:R-:W0:Y:S02]  /*0ca0*/  F2I.U64.TRUNC R10, R10 ;  /* 0x0000000a000a7311 */ /* 0x000e24000020d800 */
[----:B0-----:R-:W-:-:S04]  /*0cb0*/  IMAD.WIDE.U32 R12, R10, R0, RZ ;  /* 0x000000000a0c7225 */ /* 0x001fc800078e00ff */
[----:B------:R-:W-:Y:S01]  /*0cc0*/  IMAD R13, R11, R0, R13 ;  /* 0x000000000b0d7224 */ /* 0x000fe200078e020d */
[----:B------:R-:W-:-:S05]  /*0cd0*/  IADD3 R17, P0, PT, RZ, -R12, RZ ;  /* 0x8000000cff117210 */ /* 0x000fca0007f1e0ff */
[----:B------:R-:W-:-:S04]  /*0ce0*/  IMAD.HI.U32 R12, R10, R17, RZ ;  /* 0x000000110a0c7227 */ /* 0x000fc800078e00ff */
[----:B------:R-:W-:Y:S02]  /*0cf0*/  IMAD.X R19, RZ, RZ, ~R13, P0 ;  /* 0x000000ffff137224 */ /* 0x000fe400000e0e0d */
[----:B------:R-:W-:Y:S02]  /*0d00*/  IMAD.MOV.U32 R13, RZ, RZ, R10 ;  /* 0x000000ffff0d7224 */ /* 0x000fe400078e000a */
[-C--:B------:R-:W-:Y:S02]  /*0d10*/  IMAD R15, R11, R19.reuse, RZ ;  /* 0x000000130b0f7224 */ /* 0x080fe400078e02ff */
[----:B------:R-:W-:-:S04]  /*0d20*/  IMAD.WIDE.U32 R12, P0, R10, R19, R12 ;  /* 0x000000130a0c7225 */ /* 0x000fc8000780000c */
[----:B------:R-:W-:-:S04]  /*0d30*/  IMAD.HI.U32 R19, R11, R19, RZ ;  /* 0x000000130b137227 */ /* 0x000fc800078e00ff */
[----:B------:R-:W-:-:S05]  /*0d40*/  IMAD.HI.U32 R12, P1, R11, R17, R12 ;  /* 0x000000110b0c7227 */ /* 0x000fca000782000c */
[----:B------:R-:W-:Y:S01]  /*0d50*/  IADD3 R13, P2, PT, R15, R12, RZ ;  /* 0x0000000c0f0d7210 */ /* 0x000fe20007f5e0ff */
[----:B------:R-:W-:-:S04]  /*0d60*/  IMAD.X R12, R19, 0x1, R11, P0 ;  /* 0x00000001130c7824 */ /* 0x000fc800000e060b */
[----:B------:R-:W-:Y:S01]  /*0d70*/  IMAD.WIDE.U32 R10, R13, R0, RZ ;  /* 0x000000000d0a7225 */ /* 0x000fe200078e00ff */
[----:B------:R-:W-:Y:S02]  /*0d80*/  IADD3.X R15, PT, PT, RZ, RZ, R12, P2, P1 ;  /* 0x000000ffff0f7210 */ /* 0x000fe400017e240c */
[----:B------:R-:W-:-:S03]  /*0d90*/  IADD3 R17, P0, PT, RZ, -R10, RZ ;  /* 0x8000000aff117210 */ /* 0x000fc60007f1e0ff */
[----:B------:R-:W-:Y:S02]  /*0da0*/  IMAD R10, R15, R0, R11 ;  /* 0x000000000f0a7224 */ /* 0x000fe400078e020b */
[----:B------:R-:W-:Y:S02]  /*0db0*/  IMAD.MOV.U32 R11, RZ, RZ, RZ ;  /* 0x000000ffff0b7224 */ /* 0x000fe400078e00ff */
[----:B------:R-:W-:-:S04]  /*0dc0*/  IMAD.HI.U32 R12, R13, R17, RZ ;  /* 0x000000110d0c7227 */ /* 0x000fc800078e00ff */
[----:B------:R-:W-:-:S04]  /*0dd0*/  IMAD.X R10, RZ, RZ, ~R10, P0 ;  /* 0x000000ffff0a7224 */ /* 0x000fc800000e0e0a */
[----:B------:R-:W-:-:S04]  /*0de0*/  IMAD.WIDE.U32 R12, P0, R13, R10, R12 ;  /* 0x0000000a0d0c7225 */ /* 0x000fc8000780000c */
[C---:B------:R-:W-:Y:S02]  /*0df0*/  IMAD R14, R15.reuse, R10, RZ ;  /* 0x0000000a0f0e7224 */ /* 0x040fe400078e02ff */
[----:B------:R-:W-:-:S04]  /*0e00*/  IMAD.HI.U32 R13, P1, R15, R17, R12 ;  /* 0x000000110f0d7227 */ /* 0x000fc8000782000c */
[----:B------:R-:W-:Y:S01]  /*0e10*/  IMAD.HI.U32 R10, R15, R10, RZ ;  /* 0x0000000a0f0a7227 */ /* 0x000fe200078e00ff */
[----:B------:R-:W-:-:S03]  /*0e20*/  IADD3 R13, P2, PT, R14, R13, RZ ;  /* 0x0000000d0e0d7210 */ /* 0x000fc60007f5e0ff */
[----:B------:R-:W-:Y:S02]  /*0e30*/  IMAD.X R15, R10, 0x1, R15, P0 ;  /* 0x000000010a0f7824 */ /* 0x000fe400000e060f */
[----:B------:R-:W-:-:S03]  /*0e40*/  IMAD.HI.U32 R10, R13, R9, RZ ;  /* 0x000000090d0a7227 */ /* 0x000fc600078e00ff */
[----:B------:R-:W-:Y:S01]  /*0e50*/  IADD3.X R15, PT, PT, RZ, RZ, R15, P2, P1 ;  /* 0x000000ffff0f7210 */ /* 0x000fe200017e240f */
[----:B------:R-:W-:-:S04]  /*0e60*/  IMAD.WIDE.U32 R10, R13, R8, R10 ;  /* 0x000000080d0a7225 */ /* 0x000fc800078e000a */
[C---:B------:R-:W-:Y:S02]  /*0e70*/  IMAD R13, R15.reuse, R8, RZ ;  /* 0x000000080f0d7224 */ /* 0x040fe400078e02ff */
[----:B------:R-:W-:-:S04]  /*0e80*/  IMAD.HI.U32 R10, P0, R15, R9, R10 ;  /* 0x000000090f0a7227 */ /* 0x000fc8000780000a */
[----:B------:R-:W-:Y:S01]  /*0e90*/  IMAD.HI.U32 R15, R15, R8, RZ ;  /* 0x000000080f0f7227 */ /* 0x000fe200078e00ff */
[----:B------:R-:W-:-:S03]  /*0ea0*/  IADD3 R13, P1, PT, R13, R10, RZ ;  /* 0x0000000a0d0d7210 */ /* 0x000fc60007f3e0ff */
[----:B------:R-:W-:-:S04]  /*0eb0*/  IMAD.X R10, RZ, RZ, R15, P0 ;  /* 0x000000ffff0a7224 */ /* 0x000fc800000e060f */
[----:B------:R-:W-:Y:S02]  /*0ec0*/  IMAD.X R15, RZ, RZ, R10, P1 ;  /* 0x000000ffff0f7224 */ /* 0x000fe400008e060a */
[----:B------:R-:W-:-:S04]  /*0ed0*/  IMAD.WIDE.U32 R10, R13, R0, RZ ;  /* 0x000000000d0a7225 */ /* 0x000fc800078e00ff */
[----:B------:R-:W-:Y:S01]  /*0ee0*/  IMAD R11, R15, R0, R11 ;  /* 0x000000000f0b7224 */ /* 0x000fe200078e020b */
[----:B------:R-:W-:-:S04]  /*0ef0*/  IADD3 R17, P0, PT, -R10, R9, RZ ;  /* 0x000000090a117210 */ /* 0x000fc80007f1e1ff */
[-C--:B------:R-:W-:Y:S01]  /*0f00*/  IADD3 R9, P1, PT, -R0, R17.reuse, RZ ;  /* 0x0000001100097210 */ /* 0x080fe20007f3e1ff */
[----:B------:R-:W-:Y:S01]  /*0f10*/  IMAD.X R12, R8, 0x1, ~R11, P0 ;  /* 0x00000001080c7824 */ /* 0x000fe200000e0e0b */
[----:B------:R-:W-:Y:S02]  /*0f20*/  ISETP.GE.U32.AND P0, PT, R17, R0, PT ;  /* 0x000000001100720c */ /* 0x000fe40003f06070 */
[----:B------:R-:W-:Y:S02]  /*0f30*/  IADD3 R8, P2, PT, R13, 0x1, RZ ;  /* 0x000000010d087810 */ /* 0x000fe40007f5e0ff */
[C---:B------:R-:W-:Y:S02]  /*0f40*/  ISETP.GE.U32.AND.EX P0, PT, R12.reuse, RZ, PT, P0 ;  /* 0x000000ff0c00720c */ /* 0x040fe40003f06100 */
[----:B------:R-:W-:Y:S01]  /*0f50*/  IADD3.X R11, PT, PT, R12, -0x1, RZ, P1, !PT ;  /* 0xffffffff0c0b7810 */ /* 0x000fe20000ffe4ff */
[----:B------:R-:W-:Y:S01]  /*0f60*/  IMAD.X R10, RZ, RZ, R15, P2 ;  /* 0x000000ffff0a7224 */ /* 0x000fe200010e060f */
[----:B------:R-:W-:-:S02]  /*0f70*/  SEL R9, R9, R17, P0 ;  /* 0x0000001109097207 */ /* 0x000fc40000000000 */
[----:B------:R-:W-:Y:S02]  /*0f80*/  SEL R13, R8, R13, P0 ;  /* 0x0000000d080d7207 */ /* 0x000fe40000000000 */
[----:B------:R-:W-:Y:S02]  /*0f90*/  SEL R11, R11, R12, P0 ;  /* 0x0000000c0b0b7207 */ /* 0x000fe40000000000 */
[----:B------:R-:W-:Y:S02]  /*0fa0*/  SEL R8, R10, R15, P0 ;  /* 0x0000000f0a087207 */ /* 0x000fe40000000000 */
[----:B------:R-:W-:Y:S01]  /*0fb0*/  ISETP.GE.U32.AND P0, PT, R9, R0, PT ;  /* 0x000000000900720c */ /* 0x000fe20003f06070 */
[----:B------:R-:W-:Y:S01]  /*0fc0*/  IMAD.MOV.U32 R9, RZ, RZ, 0x0 ;  /* 0x00000000ff097424 */ /* 0x000fe200078e00ff */
[----:B------:R-:W-:Y:S02]  /*0fd0*/  IADD3 R10, P2, PT, R13, 0x1, RZ ;  /* 0x000000010d0a7810 */ /* 0x000fe40007f5e0ff */
[----:B------:R-:W-:-:S02]  /*0fe0*/  ISETP.GE.U32.AND.EX P0, PT, R11, RZ, PT, P0 ;  /* 0x000000ff0b00720c */ /* 0x000fc40003f06100 */
[----:B------:R-:W-:Y:S01]  /*0ff0*/  ISETP.NE.U32.AND P1, PT, R0, RZ, PT ;  /* 0x000000ff0000720c */ /* 0x000fe20003f25070 */
[----:B------:R-:W-:Y:S01]  /*1000*/  IMAD.X R11, RZ, RZ, R8, P2 ;  /* 0x000000ffff0b7224 */ /* 0x000fe200010e0608 */
[----:B------:R-:W-:Y:S02]  /*1010*/  SEL R10, R10, R13, P0 ;  /* 0x0000000d0a0a7207 */ /* 0x000fe40000000000 */
[----:B------:R-:W-:Y:S02]  /*1020*/  ISETP.NE.AND.EX P1, PT, RZ, RZ, PT, P1 ;  /* 0x000000ffff00720c */ /* 0x000fe40003f25310 */
[----:B------:R-:W-:Y:S01]  /*1030*/  SEL R11, R11, R8, P0 ;  /* 0x000000080b0b7207 */ /* 0x000fe20000000000 */
[----:B------:R-:W-:Y:S01]  /*1040*/  IMAD.MOV.U32 R8, RZ, RZ, R6 ;  /* 0x000000ffff087224 */ /* 0x000fe200078e0006 */
[----:B------:R-:W-:Y:S02]  /*1050*/  SEL R10, R10, 0xffffffff, P1 ;  /* 0xffffffff0a0a7807 */ /* 0x000fe40000800000 */
[----:B------:R-:W-:Y:S01]  /*1060*/  SEL R11, R11, 0xffffffff, P1 ;  /* 0xffffffff0b0b7807 */ /* 0x000fe20000800000 */
[----:B------:R-:W-:Y:S06]  /*1070*/  RET.REL.NODEC R8 `(_Z18mix_columns_kernelPhx) ;  /* 0xffffffec08e07950 */ /* 0x000fec0003c3ffff */
.L_x_6:
[----:B------:R-:W-:-:S00]  /*1080*/  BRA `(.L_x_6) ;  /* 0xfffffffc00fc7947 */ /* 0x000fc0000383ffff */
[----:B------:R-:W-:-:S00]  /*1090*/  NOP ;  /* 0x0000000000007918 */ /* 0x000fc00000000000 */
        /* <DEDUP_REMOVED lines=14> */
.L_x_7:


//--------------------- .nv.shared.reserved.0     --------------------------
	.section	.nv.shared.reserved.0,"aw",@nobits
	.weak		__nv_reservedSMEM_offset_0_alias
	.size		__nv_reservedSMEM_offset_0_alias, 0, 64
	.other		__nv_reservedSMEM_offset_0_alias,@"STO_CUDA_RESERVED_SHARED STV_DEFAULT"
__nv_reservedSMEM_offset_0_alias:
	.zero		0
	.zero		64


//--------------------- .nv.constant0._Z18mix_columns_kernelPhx --------------------------
	.section	.nv.constant0._Z18mix_columns_kernelPhx,"a",@progbits
	.sectionflags	@""
	.align	4
.nv.constant0._Z18mix_columns_kernelPhx:
	.zero		912


//--------------------- SYMBOLS --------------------------

	.type		.nv.reservedSmem.offset0,@object
	.size		.nv.reservedSmem.offset0,0x4
